//
// Generated by NVIDIA NVVM Compiler
//
// Compiler Build ID: CL-36424714
// Cuda compilation tools, release 13.0, V13.0.88
// Based on NVVM 20.0.0
//

.version 9.0
.target sm_100
.address_size 64

	// .globl	_Z11add_vectorsPfS_i

.visible .entry _Z11add_vectorsPfS_i(
	.param .u64 .ptr .align 1 _Z11add_vectorsPfS_i_param_0,
	.param .u64 .ptr .align 1 _Z11add_vectorsPfS_i_param_1,
	.param .u32 _Z11add_vectorsPfS_i_param_2
)
{
	.reg .pred 	%p<7>;
	.reg .b32 	%r<31>;
	.reg .b32 	%f<16>;
	.reg .b64 	%rd<18>;

	ld.param.u64 	%rd3, [_Z11add_vectorsPfS_i_param_0];
	ld.param.u64 	%rd4, [_Z11add_vectorsPfS_i_param_1];
	ld.param.u32 	%r12, [_Z11add_vectorsPfS_i_param_2];
	cvta.to.global.u64 	%rd1, %rd4;
	cvta.to.global.u64 	%rd2, %rd3;
	mov.u32 	%r13, %ctaid.x;
	mov.u32 	%r14, %ntid.x;
	mov.u32 	%r15, %tid.x;
	mad.lo.s32 	%r29, %r13, %r14, %r15;
	mov.u32 	%r16, %nctaid.x;
	mul.lo.s32 	%r2, %r14, %r16;
	setp.ge.s32 	%p1, %r29, %r12;
	@%p1 bra 	$L__BB0_7;
	add.s32 	%r17, %r29, %r2;
	max.s32 	%r18, %r12, %r17;
	setp.lt.s32 	%p2, %r17, %r12;
	selp.u32 	%r19, 1, 0, %p2;
	add.s32 	%r20, %r17, %r19;
	sub.s32 	%r21, %r18, %r20;
	div.u32 	%r22, %r21, %r2;
	add.s32 	%r3, %r22, %r19;
	and.b32  	%r23, %r3, 3;
	setp.eq.s32 	%p3, %r23, 3;
	@%p3 bra 	$L__BB0_4;
	add.s32 	%r24, %r3, 1;
	and.b32  	%r25, %r24, 3;
	neg.s32 	%r27, %r25;
$L__BB0_3:
	.pragma "nounroll";
	mul.wide.s32 	%rd5, %r29, 4;
	add.s64 	%rd6, %rd1, %rd5;
	add.s64 	%rd7, %rd2, %rd5;
	ld.global.f32 	%f1, [%rd7];
	ld.global.f32 	%f2, [%rd6];
	add.f32 	%f3, %f1, %f2;
	st.global.f32 	[%rd6], %f3;
	add.s32 	%r29, %r29, %r2;
	add.s32 	%r27, %r27, 1;
	setp.ne.s32 	%p4, %r27, 0;
	@%p4 bra 	$L__BB0_3;
$L__BB0_4:
	setp.lt.u32 	%p5, %r3, 3;
	@%p5 bra 	$L__BB0_7;
	mul.wide.s32 	%rd11, %r2, 4;
	shl.b32 	%r26, %r2, 2;
$L__BB0_6:
	mul.wide.s32 	%rd8, %r29, 4;
	add.s64 	%rd9, %rd2, %rd8;
	ld.global.f32 	%f4, [%rd9];
	add.s64 	%rd10, %rd1, %rd8;
	ld.global.f32 	%f5, [%rd10];
	add.f32 	%f6, %f4, %f5;
	st.global.f32 	[%rd10], %f6;
	add.s64 	%rd12, %rd9, %rd11;
	ld.global.f32 	%f7, [%rd12];
	add.s64 	%rd13, %rd10, %rd11;
	ld.global.f32 	%f8, [%rd13];
	add.f32 	%f9, %f7, %f8;
	st.global.f32 	[%rd13], %f9;
	add.s64 	%rd14, %rd12, %rd11;
	ld.global.f32 	%f10, [%rd14];
	add.s64 	%rd15, %rd13, %rd11;
	ld.global.f32 	%f11, [%rd15];
	add.f32 	%f12, %f10, %f11;
	st.global.f32 	[%rd15], %f12;
	add.s64 	%rd16, %rd14, %rd11;
	ld.global.f32 	%f13, [%rd16];
	add.s64 	%rd17, %rd15, %rd11;
	ld.global.f32 	%f14, [%rd17];
	add.f32 	%f15, %f13, %f14;
	st.global.f32 	[%rd17], %f15;
	add.s32 	%r29, %r26, %r29;
	setp.lt.s32 	%p6, %r29, %r12;
	@%p6 bra 	$L__BB0_6;
$L__BB0_7:
	ret;

}


// ===== COMPILED SASS (sm_100) =====

	.target	sm_100

	.elftype	@"ET_EXEC"


//--------------------- .note.nv.tkinfo           --------------------------
	.section	.note.nv.tkinfo,"",@"SHT_NOTE"
	.sectionflags	@"SHF_NOTE_NV_TKINFO"
	.tkinfo
        /*0018*/ 	.word	0x00000002
        /*0030*/ 	.string	""
        /*0030*/ 	.string	"ptxas"
        /*0030*/ 	.string	"Cuda compilation tools, release 13.0, V13.0.88"
        /*0030*/ 	.string	"Build cuda_13.0.r13.0/compiler.36424714_0"
        /*0030*/ 	.string	"-arch sm_100 -m 64 "



//--------------------- .note.nv.cuinfo           --------------------------
	.section	.note.nv.cuinfo,"",@"SHT_NOTE"
	.sectionflags	@"SHF_NOTE_NV_CUINFO"
        /*0018*/ 	.short	0x0002
        /*001a*/ 	.short	0x0064
        /*001c*/ 	.short	0x0082
	.zero		2


//--------------------- .nv.info                  --------------------------
	.section	.nv.info,"",@"SHT_CUDA_INFO"
	.align	4


	//----- nvinfo : EIATTR_REGCOUNT
	.align		4
        /*0000*/ 	.byte	0x04, 0x2f
        /*0002*/ 	.short	(.L_1 - .L_0)
	.align		4
.L_0:
        /*0004*/ 	.word	index@(_Z11add_vectorsPfS_i)
        /*0008*/ 	.word	0x00000018


	//----- nvinfo : EIATTR_FRAME_SIZE
	.align		4
.L_1:
        /*000c*/ 	.byte	0x04, 0x11
        /*000e*/ 	.short	(.L_3 - .L_2)
	.align		4
.L_2:
        /*0010*/ 	.word	index@(_Z11add_vectorsPfS_i)
        /*0014*/ 	.word	0x00000000


	//----- nvinfo : EIATTR_MIN_STACK_SIZE
	.align		4
.L_3:
        /*0018*/ 	.byte	0x04, 0x12
        /*001a*/ 	.short	(.L_5 - .L_4)
	.align		4
.L_4:
        /*001c*/ 	.word	index@(_Z11add_vectorsPfS_i)
        /*0020*/ 	.word	0x00000000
.L_5:


//--------------------- .nv.compat                --------------------------
	.section	.nv.compat,"",@"SHT_CUDA_COMPAT_INFO"
	.align	4
        /*0000*/ 	.byte	0x02, 0x09, 0x00, 0x00, 0x02, 0x02, 0x01, 0x00, 0x02, 0x05, 0x05, 0x00, 0x03, 0x07, 0x01, 0x01
        /*0010*/ 	.byte	0x02, 0x03, 0x00, 0x00, 0x02, 0x06, 0x01, 0x00, 0x04, 0x0b, 0x08, 0x00, 0x09, 0x00, 0x00, 0x00
        /*0020*/ 	.byte	0x00, 0x00, 0x00, 0x00


//--------------------- .nv.info._Z11add_vectorsPfS_i --------------------------
	.section	.nv.info._Z11add_vectorsPfS_i,"",@"SHT_CUDA_INFO"
	.sectionflags	@""
	.align	4


	//----- nvinfo : EIATTR_CUDA_API_VERSION
	.align		4
        /*0000*/ 	.byte	0x04, 0x37
        /*0002*/ 	.short	(.L_7 - .L_6)
.L_6:
        /*0004*/ 	.word	0x00000082


	//----- nvinfo : EIATTR_KPARAM_INFO
	.align		4
.L_7:
        /*0008*/ 	.byte	0x04, 0x17
        /*000a*/ 	.short	(.L_9 - .L_8)
.L_8:
        /*000c*/ 	.word	0x00000000
        /*0010*/ 	.short	0x0002
        /*0012*/ 	.short	0x0010
        /*0014*/ 	.byte	0x00, 0xf0, 0x11, 0x00


	//----- nvinfo : EIATTR_KPARAM_INFO
	.align		4
.L_9:
        /*0018*/ 	.byte	0x04, 0x17
        /*001a*/ 	.short	(.L_11 - .L_10)
.L_10:
        /*001c*/ 	.word	0x00000000
        /*0020*/ 	.short	0x0001
        /*0022*/ 	.short	0x0008
        /*0024*/ 	.byte	0x00, 0xf5, 0x21, 0x00


	//----- nvinfo : EIATTR_KPARAM_INFO
	.align		4
.L_11:
        /*0028*/ 	.byte	0x04, 0x17
        /*002a*/ 	.short	(.L_13 - .L_12)
.L_12:
        /*002c*/ 	.word	0x00000000
        /*0030*/ 	.short	0x0000
        /*0032*/ 	.short	0x0000
        /*0034*/ 	.byte	0x00, 0xf5, 0x21, 0x00


	//----- nvinfo : EIATTR_SPARSE_MMA_MASK
	.align		4
.L_13:
        /*0038*/ 	.byte	0x03, 0x50
        /*003a*/ 	.short	0x0000


	//----- nvinfo : EIATTR_MAXREG_COUNT
	.align		4
        /*003c*/ 	.byte	0x03, 0x1b
        /*003e*/ 	.short	0x00ff


	//----- nvinfo : EIATTR_MERCURY_ISA_VERSION
	.align		4
        /*0040*/ 	.byte	0x03, 0x5f
        /*0042*/ 	.short	0x0101


	//----- nvinfo : EIATTR_VRC_CTA_INIT_COUNT
	.align		4
        /*0044*/ 	.byte	0x02, 0x4a
	.zero		1
	.zero		1


	//----- nvinfo : EIATTR_EXIT_INSTR_OFFSETS
	.align		4
        /*0048*/ 	.byte	0x04, 0x1c
        /*004a*/ 	.short	(.L_15 - .L_14)


	//   ....[0]....
.L_14:
        /*004c*/ 	.word	0x00000090


	//   ....[1]....
        /*0050*/ 	.word	0x00000380


	//   ....[2]....
        /*0054*/ 	.word	0x00000560


	//----- nvinfo : EIATTR_CRS_STACK_SIZE
	.align		4
.L_15:
        /*0058*/ 	.byte	0x04, 0x1e
        /*005a*/ 	.short	(.L_17 - .L_16)
.L_16:
        /*005c*/ 	.word	0x00000000


	//----- nvinfo : EIATTR_CBANK_PARAM_SIZE
	.align		4
.L_17:
        /*0060*/ 	.byte	0x03, 0x19
        /*0062*/ 	.short	0x0014


	//----- nvinfo : EIATTR_PARAM_CBANK
	.align		4
        /*0064*/ 	.byte	0x04, 0x0a
        /*0066*/ 	.short	(.L_19 - .L_18)
	.align		4
.L_18:
        /*0068*/ 	.word	index@(.nv.constant0._Z11add_vectorsPfS_i)
        /*006c*/ 	.short	0x0380
        /*006e*/ 	.short	0x0014


	//----- nvinfo : EIATTR_SW_WAR
	.align		4
.L_19:
        /*0070*/ 	.byte	0x04, 0x36
        /*0072*/ 	.short	(.L_21 - .L_20)
.L_20:
        /*0074*/ 	.word	0x00000008
.L_21:


//--------------------- .nv.callgraph             --------------------------
	.section	.nv.callgraph,"",@"SHT_CUDA_CALLGRAPH"
	.align	4
	.sectionentsize	8
	.align		4
        /*0000*/ 	.word	0x00000000
	.align		4
        /*0004*/ 	.word	0xffffffff
	.align		4
        /*0008*/ 	.word	0x00000000
	.align		4
        /*000c*/ 	.word	0xfffffffe
	.align		4
        /*0010*/ 	.word	0x00000000
	.align		4
        /*0014*/ 	.word	0xfffffffd
	.align		4
        /*0018*/ 	.word	0x00000000
	.align		4
        /*001c*/ 	.word	0xfffffffc


//--------------------- .text._Z11add_vectorsPfS_i --------------------------
	.section	.text._Z11add_vectorsPfS_i,"ax",@progbits
	.align	128
        .global         _Z11add_vectorsPfS_i
        .type           _Z11add_vectorsPfS_i,@function
        .size           _Z11add_vectorsPfS_i,(.L_x_5 - _Z11add_vectorsPfS_i)
        .other          _Z11add_vectorsPfS_i,@"STO_CUDA_ENTRY STV_DEFAULT"
_Z11add_vectorsPfS_i:
.text._Z11add_vectorsPfS_i:
[----:B------:R-:W-:Y:S01]  /*0000*/  LDC R1, c[0x0][0x37c] ;  /* 0x0000df00ff017b82 */ /* 0x000fe20000000800 */
[----:B------:R-:W0:Y:S07]  /*0010*/  S2R R3, SR_TID.X ;  /* 0x0000000000037919 */ /* 0x000e2e0000002100 */
[----:B------:R-:W0:Y:S01]  /*0020*/  S2UR UR4, SR_CTAID.X ;  /* 0x00000000000479c3 */ /* 0x000e220000002500 */
[----:B------:R-:W1:Y:S07]  /*0030*/  LDCU UR6, c[0x0][0x390] ;  /* 0x00007200ff0677ac */ /* 0x000e6e0008000800 */
[----:B------:R-:W0:Y:S01]  /*0040*/  LDC R0, c[0x0][0x360] ;  /* 0x0000d800ff007b82 */ /* 0x000e220000000800 */
[----:B------:R-:W2:Y:S01]  /*0050*/  LDCU UR5, c[0x0][0x370] ;  /* 0x00006e00ff0577ac */ /* 0x000ea20008000800 */
[----:B0-----:R-:W-:-:S02]  /*0060*/  IMAD R3, R0, UR4, R3 ;  /* 0x0000000400037c24 */ /* 0x001fc4000f8e0203 */
[----:B--2---:R-:W-:-:S03]  /*0070*/  IMAD R0, R0, UR5, RZ ;  /* 0x0000000500007c24 */ /* 0x004fc6000f8e02ff */
[----:B-1----:R-:W-:-:S13]  /*0080*/  ISETP.GE.AND P0, PT, R3, UR6, PT ;  /* 0x0000000603007c0c */ /* 0x002fda000bf06270 */
[----:B------:R-:W-:Y:S05]  /*0090*/  @P0 EXIT ;  /* 0x000000000000094d */ /* 0x000fea0003800000 */
[----:B------:R-:W0:Y:S01]  /*00a0*/  I2F.U32.RP R8, R0 ;  /* 0x0000000000087306 */ /* 0x000e220000209000 */
[C---:B------:R-:W-:Y:S01]  /*00b0*/  IMAD.IADD R2, R0.reuse, 0x1, R3 ;  /* 0x0000000100027824 */ /* 0x040fe200078e0203 */
[----:B------:R-:W-:Y:S01]  /*00c0*/  IADD3 R9, PT, PT, RZ, -R0, RZ ;  /* 0x80000000ff097210 */ /* 0x000fe20007ffe0ff */
[----:B------:R-:W1:Y:S01]  /*00d0*/  LDCU.64 UR4, c[0x0][0x358] ;  /* 0x00006b00ff0477ac */ /* 0x000e620008000a00 */
[----:B------:R-:W-:Y:S01]  /*00e0*/  ISETP.NE.U32.AND P2, PT, R0, RZ, PT ;  /* 0x000000ff0000720c */ /* 0x000fe20003f45070 */
[----:B------:R-:W-:Y:S01]  /*00f0*/  BSSY.RECONVERGENT B0, `(.L_x_0) ;  /* 0x0000028000007945 */ /* 0x000fe20003800200 */
[C---:B------:R-:W-:Y:S02]  /*0100*/  ISETP.GE.AND P0, PT, R2.reuse, UR6, PT ;  /* 0x0000000602007c0c */ /* 0x040fe4000bf06270 */
[----:B------:R-:W-:Y:S02]  /*0110*/  VIMNMX R7, PT, PT, R2, UR6, !PT ;  /* 0x0000000602077c48 */ /* 0x000fe4000ffe0100 */
[----:B------:R-:W-:-:S04]  /*0120*/  SEL R6, RZ, 0x1, P0 ;  /* 0x00000001ff067807 */ /* 0x000fc80000000000 */
[----:B------:R-:W-:Y:S01]  /*0130*/  IADD3 R7, PT, PT, R7, -R2, -R6 ;  /* 0x8000000207077210 */ /* 0x000fe20007ffe806 */
[----:B0-----:R-:W0:Y:S02]  /*0140*/  MUFU.RCP R8, R8 ;  /* 0x0000000800087308 */ /* 0x001e240000001000 */
[----:B0-----:R-:W-:-:S06]  /*0150*/  IADD3 R4, PT, PT, R8, 0xffffffe, RZ ;  /* 0x0ffffffe08047810 */ /* 0x001fcc0007ffe0ff */
[----:B------:R0:W2:Y:S02]  /*0160*/  F2I.FTZ.U32.TRUNC.NTZ R5, R4 ;  /* 0x0000000400057305 */ /* 0x0000a4000021f000 */
[----:B0-----:R-:W-:Y:S02]  /*0170*/  HFMA2 R4, -RZ, RZ, 0, 0 ;  /* 0x00000000ff047431 */ /* 0x001fe400000001ff */
[----:B--2---:R-:W-:-:S04]  /*0180*/  IMAD R9, R9, R5, RZ ;  /* 0x0000000509097224 */ /* 0x004fc800078e02ff */
[----:B------:R-:W-:-:S06]  /*0190*/  IMAD.HI.U32 R8, R5, R9, R4 ;  /* 0x0000000905087227 */ /* 0x000fcc00078e0004 */
[----:B------:R-:W-:-:S05]  /*01a0*/  IMAD.HI.U32 R5, R8, R7, RZ ;  /* 0x0000000708057227 */ /* 0x000fca00078e00ff */
[----:B------:R-:W-:-:S05]  /*01b0*/  IADD3 R2, PT, PT, -R5, RZ, RZ ;  /* 0x000000ff05027210 */ /* 0x000fca0007ffe1ff */
[----:B------:R-:W-:-:S05]  /*01c0*/  IMAD R7, R0, R2, R7 ;  /* 0x0000000200077224 */ /* 0x000fca00078e0207 */
[----:B------:R-:W-:-:S13]  /*01d0*/  ISETP.GE.U32.AND P0, PT, R7, R0, PT ;  /* 0x000000000700720c */ /* 0x000fda0003f06070 */
[----:B------:R-:W-:Y:S01]  /*01e0*/  @P0 IMAD.IADD R7, R7, 0x1, -R0 ;  /* 0x0000000107070824 */ /* 0x000fe200078e0a00 */
[----:B------:R-:W-:-:S04]  /*01f0*/  @P0 IADD3 R5, PT, PT, R5, 0x1, RZ ;  /* 0x0000000105050810 */ /* 0x000fc80007ffe0ff */
[----:B------:R-:W-:-:S13]  /*0200*/  ISETP.GE.U32.AND P1, PT, R7, R0, PT ;  /* 0x000000000700720c */ /* 0x000fda0003f26070 */
[----:B------:R-:W-:Y:S02]  /*0210*/  @P1 IADD3 R5, PT, PT, R5, 0x1, RZ ;  /* 0x0000000105051810 */ /* 0x000fe40007ffe0ff */
[----:B------:R-:W-:-:S05]  /*0220*/  @!P2 LOP3.LUT R5, RZ, R0, RZ, 0x33, !PT ;  /* 0x00000000ff05a212 */ /* 0x000fca00078e33ff */
[----:B------:R-:W-:-:S05]  /*0230*/  IMAD.IADD R2, R6, 0x1, R5 ;  /* 0x0000000106027824 */ /* 0x000fca00078e0205 */
[C---:B------:R-:W-:Y:S02]  /*0240*/  LOP3.LUT R4, R2.reuse, 0x3, RZ, 0xc0, !PT ;  /* 0x0000000302047812 */ /* 0x040fe400078ec0ff */
[----:B------:R-:W-:Y:S02]  /*0250*/  ISETP.GE.U32.AND P1, PT, R2, 0x3, PT ;  /* 0x000000030200780c */ /* 0x000fe40003f26070 */
[----:B------:R-:W-:-:S13]  /*0260*/  ISETP.NE.AND P0, PT, R4, 0x3, PT ;  /* 0x000000030400780c */ /* 0x000fda0003f05270 */
[----:B-1----:R-:W-:Y:S05]  /*0270*/  @!P0 BRA `(.L_x_1) ;  /* 0x00000000003c8947 */ /* 0x002fea0003800000 */
[----:B------:R-:W0:Y:S01]  /*0280*/  LDC.64 R10, c[0x0][0x380] ;  /* 0x0000e000ff0a7b82 */ /* 0x000e220000000a00 */
[----:B------:R-:W-:-:S04]  /*0290*/  IADD3 R2, PT, PT, R2, 0x1, RZ ;  /* 0x0000000102027810 */ /* 0x000fc80007ffe0ff */
[----:B------:R-:W-:-:S03]  /*02a0*/  LOP3.LUT R2, R2, 0x3, RZ, 0xc0, !PT ;  /* 0x0000000302027812 */ /* 0x000fc600078ec0ff */
[----:B------:R-:W1:Y:S01]  /*02b0*/  LDC.64 R8, c[0x0][0x388] ;  /* 0x0000e200ff087b82 */ /* 0x000e620000000a00 */
[----:B------:R-:W-:-:S07]  /*02c0*/  IADD3 R2, PT, PT, -R2, RZ, RZ ;  /* 0x000000ff02027210 */ /* 0x000fce0007ffe1ff */
.L_x_2:
[----:B0-----:R-:W-:-:S04]  /*02d0*/  IMAD.WIDE R6, R3, 0x4, R10 ;  /* 0x0000000403067825 */ /* 0x001fc800078e020a */
[----:B-12---:R-:W-:Y:S02]  /*02e0*/  IMAD.WIDE R4, R3, 0x4, R8 ;  /* 0x0000000403047825 */ /* 0x006fe400078e0208 */
[----:B------:R-:W2:Y:S04]  /*02f0*/  LDG.E R6, desc[UR4][R6.64] ;  /* 0x0000000406067981 */ /* 0x000ea8000c1e1900 */
[----:B------:R-:W2:Y:S01]  /*0300*/  LDG.E R13, desc[UR4][R4.64] ;  /* 0x00000004040d7981 */ /* 0x000ea2000c1e1900 */
[----:B------:R-:W-:Y:S01]  /*0310*/  VIADD R2, R2, 0x1 ;  /* 0x0000000102027836 */ /* 0x000fe20000000000 */
[----:B------:R-:W-:-:S04]  /*0320*/  IADD3 R3, PT, PT, R0, R3, RZ ;  /* 0x0000000300037210 */ /* 0x000fc80007ffe0ff */
[----:B------:R-:W-:Y:S01]  /*0330*/  ISETP.NE.AND P0, PT, R2, RZ, PT ;  /* 0x000000ff0200720c */ /* 0x000fe20003f05270 */
[----:B--2---:R-:W-:-:S05]  /*0340*/  FADD R13, R6, R13 ;  /* 0x0000000d060d7221 */ /* 0x004fca0000000000 */
[----:B------:R2:W-:Y:S07]  /*0350*/  STG.E desc[UR4][R4.64], R13 ;  /* 0x0000000d04007986 */ /* 0x0005ee000c101904 */
[----:B------:R-:W-:Y:S05]  /*0360*/  @P0 BRA `(.L_x_2) ;  /* 0xfffffffc00d80947 */ /* 0x000fea000383ffff */
.L_x_1:
[----:B------:R-:W-:Y:S05]  /*0370*/  BSYNC.RECONVERGENT B0 ;  /* 0x0000000000007941 */ /* 0x000fea0003800200 */
.L_x_0:
[----:B------:R-:W-:Y:S05]  /*0380*/  @!P1 EXIT ;  /* 0x000000000000994d */ /* 0x000fea0003800000 */
.L_x_3:
[----:B-12---:R-:W0:Y:S08]  /*0390*/  LDC.64 R4, c[0x0][0x380] ;  /* 0x0000e000ff047b82 */ /* 0x006e300000000a00 */
[----:B------:R-:W1:Y:S01]  /*03a0*/  LDC.64 R6, c[0x0][0x388] ;  /* 0x0000e200ff067b82 */ /* 0x000e620000000a00 */
[----:B0-----:R-:W-:-:S05]  /*03b0*/  IMAD.WIDE R12, R3, 0x4, R4 ;  /* 0x00000004030c7825 */ /* 0x001fca00078e0204 */
[----:B------:R-:W2:Y:S01]  /*03c0*/  LDG.E R2, desc[UR4][R12.64] ;  /* 0x000000040c027981 */ /* 0x000ea2000c1e1900 */
[----:B-1----:R-:W-:-:S05]  /*03d0*/  IMAD.WIDE R14, R3, 0x4, R6 ;  /* 0x00000004030e7825 */ /* 0x002fca00078e0206 */
[----:B------:R-:W2:Y:S01]  /*03e0*/  LDG.E R5, desc[UR4][R14.64] ;  /* 0x000000040e057981 */ /* 0x000ea2000c1e1900 */
[----:B------:R-:W-:-:S04]  /*03f0*/  IMAD.WIDE R6, R0, 0x4, R14 ;  /* 0x0000000400067825 */ /* 0x000fc800078e020e */
[----:B--2---:R-:W-:Y:S01]  /*0400*/  FADD R17, R2, R5 ;  /* 0x0000000502117221 */ /* 0x004fe20000000000 */
[----:B------:R-:W-:-:S04]  /*0410*/  IMAD.WIDE R4, R0, 0x4, R12 ;  /* 0x0000000400047825 */ /* 0x000fc800078e020c */
[----:B------:R0:W-:Y:S04]  /*0420*/  STG.E desc[UR4][R14.64], R17 ;  /* 0x000000110e007986 */ /* 0x0001e8000c101904 */
[----:B------:R-:W2:Y:S04]  /*0430*/  LDG.E R2, desc[UR4][R4.64] ;  /* 0x0000000404027981 */ /* 0x000ea8000c1e1900 */
[----:B------:R-:W2:Y:S01]  /*0440*/  LDG.E R9, desc[UR4][R6.64] ;  /* 0x0000000406097981 */ /* 0x000ea2000c1e1900 */
[----:B------:R-:W-:-:S04]  /*0450*/  IMAD.WIDE R10, R0, 0x4, R6 ;  /* 0x00000004000a7825 */ /* 0x000fc800078e0206 */
[----:B--2---:R-:W-:Y:S01]  /*0460*/  FADD R19, R2, R9 ;  /* 0x0000000902137221 */ /* 0x004fe20000000000 */
[----:B------:R-:W-:-:S04]  /*0470*/  IMAD.WIDE R8, R0, 0x4, R4 ;  /* 0x0000000400087825 */ /* 0x000fc800078e0204 */
[----:B------:R1:W-:Y:S04]  /*0480*/  STG.E desc[UR4][R6.64], R19 ;  /* 0x0000001306007986 */ /* 0x0003e8000c101904 */
[----:B------:R-:W2:Y:S04]  /*0490*/  LDG.E R2, desc[UR4][R8.64] ;  /* 0x0000000408027981 */ /* 0x000ea8000c1e1900 */
[----:B------:R-:W2:Y:S01]  /*04a0*/  LDG.E R13, desc[UR4][R10.64] ;  /* 0x000000040a0d7981 */ /* 0x000ea2000c1e1900 */
[----:B0-----:R-:W-:-:S04]  /*04b0*/  IMAD.WIDE R14, R0, 0x4, R10 ;  /* 0x00000004000e7825 */ /* 0x001fc800078e020a */
[----:B--2---:R-:W-:Y:S01]  /*04c0*/  FADD R21, R2, R13 ;  /* 0x0000000d02157221 */ /* 0x004fe20000000000 */
[----:B------:R-:W-:-:S04]  /*04d0*/  IMAD.WIDE R12, R0, 0x4, R8 ;  /* 0x00000004000c7825 */ /* 0x000fc800078e0208 */
[----:B------:R1:W-:Y:S04]  /*04e0*/  STG.E desc[UR4][R10.64], R21 ;  /* 0x000000150a007986 */ /* 0x0003e8000c101904 */
[----:B------:R-:W2:Y:S04]  /*04f0*/  LDG.E R12, desc[UR4][R12.64] ;  /* 0x000000040c0c7981 */ /* 0x000ea8000c1e1900 */
[----:B------:R-:W2:Y:S01]  /*0500*/  LDG.E R5, desc[UR4][R14.64] ;  /* 0x000000040e057981 */ /* 0x000ea2000c1e1900 */
[----:B------:R-:W-:-:S04]  /*0510*/  LEA R3, R0, R3, 0x2 ;  /* 0x0000000300037211 */ /* 0x000fc800078e10ff */
[----:B------:R-:W-:Y:S01]  /*0520*/  ISETP.GE.AND P0, PT, R3, UR6, PT ;  /* 0x0000000603007c0c */ /* 0x000fe2000bf06270 */
[----:B--2---:R-:W-:-:S05]  /*0530*/  FADD R5, R12, R5 ;  /* 0x000000050c057221 */ /* 0x004fca0000000000 */
[----:B------:R1:W-:Y:S07]  /*0540*/  STG.E desc[UR4][R14.64], R5 ;  /* 0x000000050e007986 */ /* 0x0003ee000c101904 */
[----:B------:R-:W-:Y:S05]  /*0550*/  @!P0 BRA `(.L_x_3) ;  /* 0xfffffffc008c8947 */ /* 0x000fea000383ffff */
[----:B------:R-:W-:Y:S05]  /*0560*/  EXIT ;  /* 0x000000000000794d */ /* 0x000fea0003800000 */
.L_x_4:
[----:B------:R-:W-:-:S00]  /*0570*/  BRA `(.L_x_4) ;  /* 0xfffffffc00fc7947 */ /* 0x000fc0000383ffff */
[----:B------:R-:W-:-:S00]  /*0580*/  NOP ;  /* 0x0000000000007918 */ /* 0x000fc00000000000 */
[----:B------:R-:W-:-:S00]  /*0590*/  NOP ;  /* 0x0000000000007918 */ /* 0x000fc00000000000 */
[----:B------:R-:W-:-:S00]  /*05a0*/  NOP ;  /* 0x0000000000007918 */ /* 0x000fc00000000000 */
[----:B------:R-:W-:-:S00]  /*05b0*/  NOP ;  /* 0x0000000000007918 */ /* 0x000fc00000000000 */
[----:B------:R-:W-:-:S00]  /*05c0*/  NOP ;  /* 0x0000000000007918 */ /* 0x000fc00000000000 */
[----:B------:R-:W-:-:S00]  /*05d0*/  NOP ;  /* 0x0000000000007918 */ /* 0x000fc00000000000 */
[----:B------:R-:W-:-:S00]  /*05e0*/  NOP ;  /* 0x0000000000007918 */ /* 0x000fc00000000000 */
[----:B------:R-:W-:-:S00]  /*05f0*/  NOP ;  /* 0x0000000000007918 */ /* 0x000fc00000000000 */
.L_x_5:


//--------------------- .nv.shared.reserved.0     --------------------------
	.section	.nv.shared.reserved.0,"aw",@nobits
	.weak		__nv_reservedSMEM_offset_0_alias
	.size		__nv_reservedSMEM_offset_0_alias, 0, 64
	.other		__nv_reservedSMEM_offset_0_alias,@"STO_CUDA_RESERVED_SHARED STV_DEFAULT"
__nv_reservedSMEM_offset_0_alias:
	.zero		0
	.zero		64


//--------------------- .nv.constant0._Z11add_vectorsPfS_i --------------------------
	.section	.nv.constant0._Z11add_vectorsPfS_i,"a",@progbits
	.sectionflags	@""
	.align	4
.nv.constant0._Z11add_vectorsPfS_i:
	.zero		916


//--------------------- SYMBOLS --------------------------

	.type		.nv.reservedSmem.offset0,@object
	.size		.nv.reservedSmem.offset0,0x4
